//
// Generated by NVIDIA NVVM Compiler
//
// Compiler Build ID: CL-36424714
// Cuda compilation tools, release 13.0, V13.0.88
// Based on NVVM 20.0.0
//

.version 9.0
.target sm_100
.address_size 64

	// .globl	_Z9reductionPiS_i
.extern .shared .align 16 .b8 sdata_int[];
.extern .shared .align 16 .b8 sdata_float[];

.visible .entry _Z9reductionPiS_i(
	.param .u64 .ptr .align 1 _Z9reductionPiS_i_param_0,
	.param .u64 .ptr .align 1 _Z9reductionPiS_i_param_1,
	.param .u32 _Z9reductionPiS_i_param_2
)
{
	.reg .pred 	%p<6>;
	.reg .b32 	%r<22>;
	.reg .b64 	%rd<9>;

	ld.param.u64 	%rd1, [_Z9reductionPiS_i_param_0];
	ld.param.u64 	%rd2, [_Z9reductionPiS_i_param_1];
	ld.param.u32 	%r11, [_Z9reductionPiS_i_param_2];
	mov.u32 	%r1, %tid.x;
	mov.u32 	%r2, %ctaid.x;
	mov.u32 	%r21, %ntid.x;
	mad.lo.s32 	%r4, %r2, %r21, %r1;
	setp.ge.s32 	%p1, %r4, %r11;
	mov.b32 	%r20, 0;
	@%p1 bra 	$L__BB0_2;
	cvta.to.global.u64 	%rd3, %rd1;
	mul.wide.s32 	%rd4, %r4, 4;
	add.s64 	%rd5, %rd3, %rd4;
	ld.global.u32 	%r20, [%rd5];
$L__BB0_2:
	shl.b32 	%r12, %r1, 2;
	mov.u32 	%r13, sdata_int;
	add.s32 	%r7, %r13, %r12;
	st.shared.u32 	[%r7], %r20;
	bar.sync 	0;
	setp.lt.u32 	%p2, %r21, 2;
	@%p2 bra 	$L__BB0_6;
$L__BB0_3:
	shr.u32 	%r9, %r21, 1;
	setp.ge.u32 	%p3, %r1, %r9;
	@%p3 bra 	$L__BB0_5;
	shl.b32 	%r14, %r9, 2;
	add.s32 	%r15, %r7, %r14;
	ld.shared.u32 	%r16, [%r15];
	ld.shared.u32 	%r17, [%r7];
	add.s32 	%r18, %r17, %r16;
	st.shared.u32 	[%r7], %r18;
$L__BB0_5:
	bar.sync 	0;
	setp.gt.u32 	%p4, %r21, 3;
	mov.u32 	%r21, %r9;
	@%p4 bra 	$L__BB0_3;
$L__BB0_6:
	setp.ne.s32 	%p5, %r1, 0;
	@%p5 bra 	$L__BB0_8;
	ld.shared.u32 	%r19, [sdata_int];
	cvta.to.global.u64 	%rd6, %rd2;
	mul.wide.u32 	%rd7, %r2, 4;
	add.s64 	%rd8, %rd6, %rd7;
	st.global.u32 	[%rd8], %r19;
$L__BB0_8:
	ret;

}
	// .globl	_Z16integrate_reducePfif
.visible .entry _Z16integrate_reducePfif(
	.param .u64 .ptr .align 1 _Z16integrate_reducePfif_param_0,
	.param .u32 _Z16integrate_reducePfif_param_1,
	.param .f32 _Z16integrate_reducePfif_param_2
)
{
	.reg .pred 	%p<6>;
	.reg .b32 	%r<15>;
	.reg .b32 	%f<21>;
	.reg .b64 	%rd<5>;

	ld.param.u64 	%rd1, [_Z16integrate_reducePfif_param_0];
	ld.param.u32 	%r8, [_Z16integrate_reducePfif_param_1];
	ld.param.f32 	%f3, [_Z16integrate_reducePfif_param_2];
	mov.u32 	%r1, %tid.x;
	mov.u32 	%r2, %ctaid.x;
	mov.u32 	%r14, %ntid.x;
	mad.lo.s32 	%r4, %r2, %r14, %r1;
	setp.ge.s32 	%p1, %r4, %r8;
	mov.f32 	%f20, 0f00000000;
	@%p1 bra 	$L__BB1_2;
	cvt.rn.f32.s32 	%f5, %r4;
	mul.f32 	%f6, %f3, %f5;
	add.s32 	%r9, %r4, 1;
	cvt.rn.f32.s32 	%f7, %r9;
	mul.f32 	%f8, %f3, %f7;
	mul.f32 	%f9, %f3, 0f3F000000;
	fma.rn.f32 	%f10, %f6, %f6, 0f3F800000;
	mov.f32 	%f11, 0f40800000;
	div.rn.f32 	%f12, %f11, %f10;
	fma.rn.f32 	%f13, %f8, %f8, 0f3F800000;
	div.rn.f32 	%f14, %f11, %f13;
	add.f32 	%f15, %f12, %f14;
	mul.f32 	%f20, %f9, %f15;
$L__BB1_2:
	shl.b32 	%r10, %r1, 2;
	mov.u32 	%r11, sdata_float;
	add.s32 	%r5, %r11, %r10;
	st.shared.f32 	[%r5], %f20;
	bar.sync 	0;
	setp.lt.u32 	%p2, %r14, 2;
	@%p2 bra 	$L__BB1_6;
$L__BB1_3:
	shr.u32 	%r7, %r14, 1;
	setp.ge.u32 	%p3, %r1, %r7;
	@%p3 bra 	$L__BB1_5;
	shl.b32 	%r12, %r7, 2;
	add.s32 	%r13, %r5, %r12;
	ld.shared.f32 	%f16, [%r13];
	ld.shared.f32 	%f17, [%r5];
	add.f32 	%f18, %f16, %f17;
	st.shared.f32 	[%r5], %f18;
$L__BB1_5:
	bar.sync 	0;
	setp.gt.u32 	%p4, %r14, 3;
	mov.u32 	%r14, %r7;
	@%p4 bra 	$L__BB1_3;
$L__BB1_6:
	setp.ne.s32 	%p5, %r1, 0;
	@%p5 bra 	$L__BB1_8;
	ld.shared.f32 	%f19, [sdata_float];
	cvta.to.global.u64 	%rd2, %rd1;
	mul.wide.u32 	%rd3, %r2, 4;
	add.s64 	%rd4, %rd2, %rd3;
	st.global.f32 	[%rd4], %f19;
$L__BB1_8:
	ret;

}
	// .globl	_Z12reduce_arrayPfS_i
.visible .entry _Z12reduce_arrayPfS_i(
	.param .u64 .ptr .align 1 _Z12reduce_arrayPfS_i_param_0,
	.param .u64 .ptr .align 1 _Z12reduce_arrayPfS_i_param_1,
	.param .u32 _Z12reduce_arrayPfS_i_param_2
)
{
	.reg .pred 	%p<6>;
	.reg .b32 	%r<14>;
	.reg .b32 	%f<9>;
	.reg .b64 	%rd<9>;

	ld.param.u64 	%rd1, [_Z12reduce_arrayPfS_i_param_0];
	ld.param.u64 	%rd2, [_Z12reduce_arrayPfS_i_param_1];
	ld.param.u32 	%r8, [_Z12reduce_arrayPfS_i_param_2];
	mov.u32 	%r1, %tid.x;
	mov.u32 	%r2, %ctaid.x;
	mov.u32 	%r13, %ntid.x;
	mad.lo.s32 	%r4, %r2, %r13, %r1;
	setp.ge.s32 	%p1, %r4, %r8;
	mov.f32 	%f8, 0f00000000;
	@%p1 bra 	$L__BB2_2;
	cvta.to.global.u64 	%rd3, %rd1;
	mul.wide.s32 	%rd4, %r4, 4;
	add.s64 	%rd5, %rd3, %rd4;
	ld.global.f32 	%f8, [%rd5];
$L__BB2_2:
	shl.b32 	%r9, %r1, 2;
	mov.u32 	%r10, sdata_float;
	add.s32 	%r5, %r10, %r9;
	st.shared.f32 	[%r5], %f8;
	bar.sync 	0;
	setp.lt.u32 	%p2, %r13, 2;
	@%p2 bra 	$L__BB2_6;
$L__BB2_3:
	shr.u32 	%r7, %r13, 1;
	setp.ge.u32 	%p3, %r1, %r7;
	@%p3 bra 	$L__BB2_5;
	shl.b32 	%r11, %r7, 2;
	add.s32 	%r12, %r5, %r11;
	ld.shared.f32 	%f4, [%r12];
	ld.shared.f32 	%f5, [%r5];
	add.f32 	%f6, %f4, %f5;
	st.shared.f32 	[%r5], %f6;
$L__BB2_5:
	bar.sync 	0;
	setp.gt.u32 	%p4, %r13, 3;
	mov.u32 	%r13, %r7;
	@%p4 bra 	$L__BB2_3;
$L__BB2_6:
	setp.ne.s32 	%p5, %r1, 0;
	@%p5 bra 	$L__BB2_8;
	ld.shared.f32 	%f7, [sdata_float];
	cvta.to.global.u64 	%rd6, %rd2;
	mul.wide.u32 	%rd7, %r2, 4;
	add.s64 	%rd8, %rd6, %rd7;
	st.global.f32 	[%rd8], %f7;
$L__BB2_8:
	ret;

}


// ===== COMPILED SASS (sm_100) =====

	.target	sm_100

	.elftype	@"ET_EXEC"


//--------------------- .note.nv.tkinfo           --------------------------
	.section	.note.nv.tkinfo,"",@"SHT_NOTE"
	.sectionflags	@"SHF_NOTE_NV_TKINFO"
	.tkinfo
        /*0018*/ 	.word	0x00000002
        /*0030*/ 	.string	""
        /*0030*/ 	.string	"ptxas"
        /*0030*/ 	.string	"Cuda compilation tools, release 13.0, V13.0.88"
        /*0030*/ 	.string	"Build cuda_13.0.r13.0/compiler.36424714_0"
        /*0030*/ 	.string	"-arch sm_100 -m 64 "



//--------------------- .note.nv.cuinfo           --------------------------
	.section	.note.nv.cuinfo,"",@"SHT_NOTE"
	.sectionflags	@"SHF_NOTE_NV_CUINFO"
        /*0018*/ 	.short	0x0002
        /*001a*/ 	.short	0x0064
        /*001c*/ 	.short	0x0082
	.zero		2


//--------------------- .nv.info                  --------------------------
	.section	.nv.info,"",@"SHT_CUDA_INFO"
	.align	4


	//----- nvinfo : EIATTR_REGCOUNT
	.align		4
        /*0000*/ 	.byte	0x04, 0x2f
        /*0002*/ 	.short	(.L_1 - .L_0)
	.align		4
.L_0:
        /*0004*/ 	.word	index@(_Z9reductionPiS_i)
        /*0008*/ 	.word	0x0000000b


	//----- nvinfo : EIATTR_FRAME_SIZE
	.align		4
.L_1:
        /*000c*/ 	.byte	0x04, 0x11
        /*000e*/ 	.short	(.L_3 - .L_2)
	.align		4
.L_2:
        /*0010*/ 	.word	index@(_Z9reductionPiS_i)
        /*0014*/ 	.word	0x00000000


	//----- nvinfo : EIATTR_REGCOUNT
	.align		4
.L_3:
        /*0018*/ 	.byte	0x04, 0x2f
        /*001a*/ 	.short	(.L_5 - .L_4)
	.align		4
.L_4:
        /*001c*/ 	.word	index@(_Z16integrate_reducePfif)
        /*0020*/ 	.word	0x00000014


	//----- nvinfo : EIATTR_FRAME_SIZE
	.align		4
.L_5:
        /*0024*/ 	.byte	0x04, 0x11
        /*0026*/ 	.short	(.L_7 - .L_6)
	.align		4
.L_6:
        /*0028*/ 	.word	index@($__internal_0_$__cuda_sm3x_div_rn_noftz_f32_slowpath)
        /*002c*/ 	.word	0x00000000


	//----- nvinfo : EIATTR_FRAME_SIZE
	.align		4
.L_7:
        /*0030*/ 	.byte	0x04, 0x11
        /*0032*/ 	.short	(.L_9 - .L_8)
	.align		4
.L_8:
        /*0034*/ 	.word	index@(_Z16integrate_reducePfif)
        /*0038*/ 	.word	0x00000000


	//----- nvinfo : EIATTR_REGCOUNT
	.align		4
.L_9:
        /*003c*/ 	.byte	0x04, 0x2f
        /*003e*/ 	.short	(.L_11 - .L_10)
	.align		4
.L_10:
        /*0040*/ 	.word	index@(_Z12reduce_arrayPfS_i)
        /*0044*/ 	.word	0x0000000b


	//----- nvinfo : EIATTR_FRAME_SIZE
	.align		4
.L_11:
        /*0048*/ 	.byte	0x04, 0x11
        /*004a*/ 	.short	(.L_13 - .L_12)
	.align		4
.L_12:
        /*004c*/ 	.word	index@(_Z12reduce_arrayPfS_i)
        /*0050*/ 	.word	0x00000000


	//----- nvinfo : EIATTR_MIN_STACK_SIZE
	.align		4
.L_13:
        /*0054*/ 	.byte	0x04, 0x12
        /*0056*/ 	.short	(.L_15 - .L_14)
	.align		4
.L_14:
        /*0058*/ 	.word	index@(_Z12reduce_arrayPfS_i)
        /*005c*/ 	.word	0x00000000


	//----- nvinfo : EIATTR_MIN_STACK_SIZE
	.align		4
.L_15:
        /*0060*/ 	.byte	0x04, 0x12
        /*0062*/ 	.short	(.L_17 - .L_16)
	.align		4
.L_16:
        /*0064*/ 	.word	index@(_Z16integrate_reducePfif)
        /*0068*/ 	.word	0x00000000


	//----- nvinfo : EIATTR_MIN_STACK_SIZE
	.align		4
.L_17:
        /*006c*/ 	.byte	0x04, 0x12
        /*006e*/ 	.short	(.L_19 - .L_18)
	.align		4
.L_18:
        /*0070*/ 	.word	index@(_Z9reductionPiS_i)
        /*0074*/ 	.word	0x00000000
.L_19:


//--------------------- .nv.compat                --------------------------
	.section	.nv.compat,"",@"SHT_CUDA_COMPAT_INFO"
	.align	4
        /*0000*/ 	.byte	0x02, 0x09, 0x00, 0x00, 0x02, 0x02, 0x01, 0x00, 0x02, 0x05, 0x05, 0x00, 0x03, 0x07, 0x01, 0x01
        /*0010*/ 	.byte	0x02, 0x03, 0x00, 0x00, 0x02, 0x06, 0x01, 0x00, 0x04, 0x0b, 0x08, 0x00, 0x01, 0x00, 0x00, 0x00
        /*0020*/ 	.byte	0x00, 0x00, 0x00, 0x00


//--------------------- .nv.info._Z12reduce_arrayPfS_i --------------------------
	.section	.nv.info._Z12reduce_arrayPfS_i,"",@"SHT_CUDA_INFO"
	.sectionflags	@""
	.align	4


	//----- nvinfo : EIATTR_CUDA_API_VERSION
	.align		4
        /*0000*/ 	.byte	0x04, 0x37
        /*0002*/ 	.short	(.L_21 - .L_20)
.L_20:
        /*0004*/ 	.word	0x00000082


	//----- nvinfo : EIATTR_KPARAM_INFO
	.align		4
.L_21:
        /*0008*/ 	.byte	0x04, 0x17
        /*000a*/ 	.short	(.L_23 - .L_22)
.L_22:
        /*000c*/ 	.word	0x00000000
        /*0010*/ 	.short	0x0002
        /*0012*/ 	.short	0x0010
        /*0014*/ 	.byte	0x00, 0xf0, 0x11, 0x00


	//----- nvinfo : EIATTR_KPARAM_INFO
	.align		4
.L_23:
        /*0018*/ 	.byte	0x04, 0x17
        /*001a*/ 	.short	(.L_25 - .L_24)
.L_24:
        /*001c*/ 	.word	0x00000000
        /*0020*/ 	.short	0x0001
        /*0022*/ 	.short	0x0008
        /*0024*/ 	.byte	0x00, 0xf5, 0x21, 0x00


	//----- nvinfo : EIATTR_KPARAM_INFO
	.align		4
.L_25:
        /*0028*/ 	.byte	0x04, 0x17
        /*002a*/ 	.short	(.L_27 - .L_26)
.L_26:
        /*002c*/ 	.word	0x00000000
        /*0030*/ 	.short	0x0000
        /*0032*/ 	.short	0x0000
        /*0034*/ 	.byte	0x00, 0xf5, 0x21, 0x00


	//----- nvinfo : EIATTR_SPARSE_MMA_MASK
	.align		4
.L_27:
        /*0038*/ 	.byte	0x03, 0x50
        /*003a*/ 	.short	0x0000


	//----- nvinfo : EIATTR_MAXREG_COUNT
	.align		4
        /*003c*/ 	.byte	0x03, 0x1b
        /*003e*/ 	.short	0x00ff


	//----- nvinfo : EIATTR_NUM_BARRIERS
	.align		4
        /*0040*/ 	.byte	0x02, 0x4c
        /*0042*/ 	.byte	0x01
	.zero		1


	//----- nvinfo : EIATTR_MERCURY_ISA_VERSION
	.align		4
        /*0044*/ 	.byte	0x03, 0x5f
        /*0046*/ 	.short	0x0101


	//----- nvinfo : EIATTR_VRC_CTA_INIT_COUNT
	.align		4
        /*0048*/ 	.byte	0x02, 0x4a
	.zero		1
	.zero		1


	//----- nvinfo : EIATTR_EXIT_INSTR_OFFSETS
	.align		4
        /*004c*/ 	.byte	0x04, 0x1c
        /*004e*/ 	.short	(.L_29 - .L_28)


	//   ....[0]....
.L_28:
        /*0050*/ 	.word	0x00000210


	//   ....[1]....
        /*0054*/ 	.word	0x00000290


	//----- nvinfo : EIATTR_CBANK_PARAM_SIZE
	.align		4
.L_29:
        /*0058*/ 	.byte	0x03, 0x19
        /*005a*/ 	.short	0x0014


	//----- nvinfo : EIATTR_PARAM_CBANK
	.align		4
        /*005c*/ 	.byte	0x04, 0x0a
        /*005e*/ 	.short	(.L_31 - .L_30)
	.align		4
.L_30:
        /*0060*/ 	.word	index@(.nv.constant0._Z12reduce_arrayPfS_i)
        /*0064*/ 	.short	0x0380
        /*0066*/ 	.short	0x0014


	//----- nvinfo : EIATTR_SW_WAR
	.align		4
.L_31:
        /*0068*/ 	.byte	0x04, 0x36
        /*006a*/ 	.short	(.L_33 - .L_32)
.L_32:
        /*006c*/ 	.word	0x00000008
.L_33:


//--------------------- .nv.info._Z16integrate_reducePfif --------------------------
	.section	.nv.info._Z16integrate_reducePfif,"",@"SHT_CUDA_INFO"
	.sectionflags	@""
	.align	4


	//----- nvinfo : EIATTR_CUDA_API_VERSION
	.align		4
        /*0000*/ 	.byte	0x04, 0x37
        /*0002*/ 	.short	(.L_35 - .L_34)
.L_34:
        /*0004*/ 	.word	0x00000082


	//----- nvinfo : EIATTR_KPARAM_INFO
	.align		4
.L_35:
        /*0008*/ 	.byte	0x04, 0x17
        /*000a*/ 	.short	(.L_37 - .L_36)
.L_36:
        /*000c*/ 	.word	0x00000000
        /*0010*/ 	.short	0x0002
        /*0012*/ 	.short	0x000c
        /*0014*/ 	.byte	0x00, 0xf0, 0x11, 0x00


	//----- nvinfo : EIATTR_KPARAM_INFO
	.align		4
.L_37:
        /*0018*/ 	.byte	0x04, 0x17
        /*001a*/ 	.short	(.L_39 - .L_38)
.L_38:
        /*001c*/ 	.word	0x00000000
        /*0020*/ 	.short	0x0001
        /*0022*/ 	.short	0x0008
        /*0024*/ 	.byte	0x00, 0xf0, 0x11, 0x00


	//----- nvinfo : EIATTR_KPARAM_INFO
	.align		4
.L_39:
        /*0028*/ 	.byte	0x04, 0x17
        /*002a*/ 	.short	(.L_41 - .L_40)
.L_40:
        /*002c*/ 	.word	0x00000000
        /*0030*/ 	.short	0x0000
        /*0032*/ 	.short	0x0000
        /*0034*/ 	.byte	0x00, 0xf5, 0x21, 0x00


	//----- nvinfo : EIATTR_SPARSE_MMA_MASK
	.align		4
.L_41:
        /*0038*/ 	.byte	0x03, 0x50
        /*003a*/ 	.short	0x0000


	//----- nvinfo : EIATTR_MAXREG_COUNT
	.align		4
        /*003c*/ 	.byte	0x03, 0x1b
        /*003e*/ 	.short	0x00ff


	//----- nvinfo : EIATTR_NUM_BARRIERS
	.align		4
        /*0040*/ 	.byte	0x02, 0x4c
        /*0042*/ 	.byte	0x01
	.zero		1


	//----- nvinfo : EIATTR_MERCURY_ISA_VERSION
	.align		4
        /*0044*/ 	.byte	0x03, 0x5f
        /*0046*/ 	.short	0x0101


	//----- nvinfo : EIATTR_VRC_CTA_INIT_COUNT
	.align		4
        /*0048*/ 	.byte	0x02, 0x4a
	.zero		1
	.zero		1


	//----- nvinfo : EIATTR_EXIT_INSTR_OFFSETS
	.align		4
        /*004c*/ 	.byte	0x04, 0x1c
        /*004e*/ 	.short	(.L_43 - .L_42)


	//   ....[0]....
.L_42:
        /*0050*/ 	.word	0x00000470


	//   ....[1]....
        /*0054*/ 	.word	0x00000500


	//----- nvinfo : EIATTR_CRS_STACK_SIZE
	.align		4
.L_43:
        /*0058*/ 	.byte	0x04, 0x1e
        /*005a*/ 	.short	(.L_45 - .L_44)
.L_44:
        /*005c*/ 	.word	0x00000000


	//----- nvinfo : EIATTR_CBANK_PARAM_SIZE
	.align		4
.L_45:
        /*0060*/ 	.byte	0x03, 0x19
        /*0062*/ 	.short	0x0010


	//----- nvinfo : EIATTR_PARAM_CBANK
	.align		4
        /*0064*/ 	.byte	0x04, 0x0a
        /*0066*/ 	.short	(.L_47 - .L_46)
	.align		4
.L_46:
        /*0068*/ 	.word	index@(.nv.constant0._Z16integrate_reducePfif)
        /*006c*/ 	.short	0x0380
        /*006e*/ 	.short	0x0010


	//----- nvinfo : EIATTR_SW_WAR
	.align		4
.L_47:
        /*0070*/ 	.byte	0x04, 0x36
        /*0072*/ 	.short	(.L_49 - .L_48)
.L_48:
        /*0074*/ 	.word	0x00000008
.L_49:


//--------------------- .nv.info._Z9reductionPiS_i --------------------------
	.section	.nv.info._Z9reductionPiS_i,"",@"SHT_CUDA_INFO"
	.sectionflags	@""
	.align	4


	//----- nvinfo : EIATTR_CUDA_API_VERSION
	.align		4
        /*0000*/ 	.byte	0x04, 0x37
        /*0002*/ 	.short	(.L_51 - .L_50)
.L_50:
        /*0004*/ 	.word	0x00000082


	//----- nvinfo : EIATTR_KPARAM_INFO
	.align		4
.L_51:
        /*0008*/ 	.byte	0x04, 0x17
        /*000a*/ 	.short	(.L_53 - .L_52)
.L_52:
        /*000c*/ 	.word	0x00000000
        /*0010*/ 	.short	0x0002
        /*0012*/ 	.short	0x0010
        /*0014*/ 	.byte	0x00, 0xf0, 0x11, 0x00


	//----- nvinfo : EIATTR_KPARAM_INFO
	.align		4
.L_53:
        /*0018*/ 	.byte	0x04, 0x17
        /*001a*/ 	.short	(.L_55 - .L_54)
.L_54:
        /*001c*/ 	.word	0x00000000
        /*0020*/ 	.short	0x0001
        /*0022*/ 	.short	0x0008
        /*0024*/ 	.byte	0x00, 0xf5, 0x21, 0x00


	//----- nvinfo : EIATTR_KPARAM_INFO
	.align		4
.L_55:
        /*0028*/ 	.byte	0x04, 0x17
        /*002a*/ 	.short	(.L_57 - .L_56)
.L_56:
        /*002c*/ 	.word	0x00000000
        /*0030*/ 	.short	0x0000
        /*0032*/ 	.short	0x0000
        /*0034*/ 	.byte	0x00, 0xf5, 0x21, 0x00


	//----- nvinfo : EIATTR_SPARSE_MMA_MASK
	.align		4
.L_57:
        /*0038*/ 	.byte	0x03, 0x50
        /*003a*/ 	.short	0x0000


	//----- nvinfo : EIATTR_MAXREG_COUNT
	.align		4
        /*003c*/ 	.byte	0x03, 0x1b
        /*003e*/ 	.short	0x00ff


	//----- nvinfo : EIATTR_NUM_BARRIERS
	.align		4
        /*0040*/ 	.byte	0x02, 0x4c
        /*0042*/ 	.byte	0x01
	.zero		1


	//----- nvinfo : EIATTR_MERCURY_ISA_VERSION
	.align		4
        /*0044*/ 	.byte	0x03, 0x5f
        /*0046*/ 	.short	0x0101


	//----- nvinfo : EIATTR_VRC_CTA_INIT_COUNT
	.align		4
        /*0048*/ 	.byte	0x02, 0x4a
	.zero		1
	.zero		1


	//----- nvinfo : EIATTR_EXIT_INSTR_OFFSETS
	.align		4
        /*004c*/ 	.byte	0x04, 0x1c
        /*004e*/ 	.short	(.L_59 - .L_58)


	//   ....[0]....
.L_58:
        /*0050*/ 	.word	0x00000210


	//   ....[1]....
        /*0054*/ 	.word	0x00000290


	//----- nvinfo : EIATTR_CBANK_PARAM_SIZE
	.align		4
.L_59:
        /*0058*/ 	.byte	0x03, 0x19
        /*005a*/ 	.short	0x0014


	//----- nvinfo : EIATTR_PARAM_CBANK
	.align		4
        /*005c*/ 	.byte	0x04, 0x0a
        /*005e*/ 	.short	(.L_61 - .L_60)
	.align		4
.L_60:
        /*0060*/ 	.word	index@(.nv.constant0._Z9reductionPiS_i)
        /*0064*/ 	.short	0x0380
        /*0066*/ 	.short	0x0014


	//----- nvinfo : EIATTR_SW_WAR
	.align		4
.L_61:
        /*0068*/ 	.byte	0x04, 0x36
        /*006a*/ 	.short	(.L_63 - .L_62)
.L_62:
        /*006c*/ 	.word	0x00000008
.L_63:


//--------------------- .nv.callgraph             --------------------------
	.section	.nv.callgraph,"",@"SHT_CUDA_CALLGRAPH"
	.align	4
	.sectionentsize	8
	.align		4
        /*0000*/ 	.word	0x00000000
	.align		4
        /*0004*/ 	.word	0xffffffff
	.align		4
        /*0008*/ 	.word	0x00000000
	.align		4
        /*000c*/ 	.word	0xfffffffe
	.align		4
        /*0010*/ 	.word	0x00000000
	.align		4
        /*0014*/ 	.word	0xfffffffd
	.align		4
        /*0018*/ 	.word	0x00000000
	.align		4
        /*001c*/ 	.word	0xfffffffc


//--------------------- .text._Z12reduce_arrayPfS_i --------------------------
	.section	.text._Z12reduce_arrayPfS_i,"ax",@progbits
	.align	128
        .global         _Z12reduce_arrayPfS_i
        .type           _Z12reduce_arrayPfS_i,@function
        .size           _Z12reduce_arrayPfS_i,(.L_x_27 - _Z12reduce_arrayPfS_i)
        .other          _Z12reduce_arrayPfS_i,@"STO_CUDA_ENTRY STV_DEFAULT"
_Z12reduce_arrayPfS_i:
.text._Z12reduce_arrayPfS_i:
[----:B------:R-:W-:Y:S01]  /*0000*/  LDC R1, c[0x0][0x37c] ;  /* 0x0000df00ff017b82 */ /* 0x000fe20000000800 */
[----:B------:R-:W0:Y:S01]  /*0010*/  S2R R6, SR_TID.X ;  /* 0x0000000000067919 */ /* 0x000e220000002100 */
[----:B------:R-:W0:Y:S01]  /*0020*/  LDCU UR8, c[0x0][0x360] ;  /* 0x00006c00ff0877ac */ /* 0x000e220008000800 */
[----:B------:R-:W-:Y:S01]  /*0030*/  IMAD.MOV.U32 R4, RZ, RZ, RZ ;  /* 0x000000ffff047224 */ /* 0x000fe200078e00ff */
[----:B------:R-:W0:Y:S01]  /*0040*/  S2R R7, SR_CTAID.X ;  /* 0x0000000000077919 */ /* 0x000e220000002500 */
[----:B------:R-:W1:Y:S01]  /*0050*/  LDCU UR4, c[0x0][0x390] ;  /* 0x00007200ff0477ac */ /* 0x000e620008000800 */
[----:B------:R-:W2:Y:S01]  /*0060*/  LDCU.64 UR6, c[0x0][0x358] ;  /* 0x00006b00ff0677ac */ /* 0x000ea20008000a00 */
[----:B0-----:R-:W-:-:S05]  /*0070*/  IMAD R5, R7, UR8, R6 ;  /* 0x0000000807057c24 */ /* 0x001fca000f8e0206 */
[----:B-1----:R-:W-:-:S13]  /*0080*/  ISETP.GE.AND P0, PT, R5, UR4, PT ;  /* 0x0000000405007c0c */ /* 0x002fda000bf06270 */
[----:B------:R-:W0:Y:S02]  /*0090*/  @!P0 LDC.64 R2, c[0x0][0x380] ;  /* 0x0000e000ff028b82 */ /* 0x000e240000000a00 */
[----:B0-----:R-:W-:-:S05]  /*00a0*/  @!P0 IMAD.WIDE R2, R5, 0x4, R2 ;  /* 0x0000000405028825 */ /* 0x001fca00078e0202 */
[----:B--2---:R-:W2:Y:S01]  /*00b0*/  @!P0 LDG.E R4, desc[UR6][R2.64] ;  /* 0x0000000602048981 */ /* 0x004ea2000c1e1900 */
[----:B------:R-:W0:Y:S01]  /*00c0*/  S2UR UR5, SR_CgaCtaId ;  /* 0x00000000000579c3 */ /* 0x000e220000008800 */
[----:B------:R-:W-:Y:S01]  /*00d0*/  IMAD.U32 R0, RZ, RZ, UR8 ;  /* 0x00000008ff007e24 */ /* 0x000fe2000f8e00ff */
[----:B------:R-:W-:Y:S01]  /*00e0*/  UMOV UR4, 0x400 ;  /* 0x0000040000047882 */ /* 0x000fe20000000000 */
[----:B------:R-:W-:-:S03]  /*00f0*/  ISETP.NE.AND P0, PT, R6, RZ, PT ;  /* 0x000000ff0600720c */ /* 0x000fc60003f05270 */
[----:B------:R-:W-:Y:S01]  /*0100*/  ISETP.GE.U32.AND P1, PT, R0, 0x2, PT ;  /* 0x000000020000780c */ /* 0x000fe20003f26070 */
[----:B0-----:R-:W-:-:S06]  /*0110*/  ULEA UR4, UR5, UR4, 0x18 ;  /* 0x0000000405047291 */ /* 0x001fcc000f8ec0ff */
[----:B------:R-:W-:-:S05]  /*0120*/  LEA R5, R6, UR4, 0x2 ;  /* 0x0000000406057c11 */ /* 0x000fca000f8e10ff */
[----:B--2---:R0:W-:Y:S01]  /*0130*/  STS [R5], R4 ;  /* 0x0000000405007388 */ /* 0x0041e20000000800 */
[----:B------:R-:W-:Y:S06]  /*0140*/  BAR.SYNC.DEFER_BLOCKING 0x0 ;  /* 0x0000000000007b1d */ /* 0x000fec0000010000 */
[----:B------:R-:W-:Y:S05]  /*0150*/  @!P1 BRA `(.L_x_0) ;  /* 0x00000000002c9947 */ /* 0x000fea0003800000 */
.L_x_1:
[----:B------:R-:W-:-:S04]  /*0160*/  SHF.R.U32.HI R8, RZ, 0x1, R0 ;  /* 0x00000001ff087819 */ /* 0x000fc80000011600 */
[----:B------:R-:W-:-:S13]  /*0170*/  ISETP.GE.U32.AND P1, PT, R6, R8, PT ;  /* 0x000000080600720c */ /* 0x000fda0003f26070 */
[----:B------:R-:W-:Y:S01]  /*0180*/  @!P1 LEA R2, R8, R5, 0x2 ;  /* 0x0000000508029211 */ /* 0x000fe200078e10ff */
[----:B------:R-:W-:Y:S05]  /*0190*/  @!P1 LDS R3, [R5] ;  /* 0x0000000005039984 */ /* 0x000fea0000000800 */
[----:B------:R-:W0:Y:S02]  /*01a0*/  @!P1 LDS R2, [R2] ;  /* 0x0000000002029984 */ /* 0x000e240000000800 */
[----:B0-----:R-:W-:-:S05]  /*01b0*/  @!P1 FADD R4, R2, R3 ;  /* 0x0000000302049221 */ /* 0x001fca0000000000 */
[----:B------:R1:W-:Y:S01]  /*01c0*/  @!P1 STS [R5], R4 ;  /* 0x0000000405009388 */ /* 0x0003e20000000800 */
[----:B------:R-:W-:Y:S01]  /*01d0*/  BAR.SYNC.DEFER_BLOCKING 0x0 ;  /* 0x0000000000007b1d */ /* 0x000fe20000010000 */
[----:B------:R-:W-:Y:S01]  /*01e0*/  ISETP.GT.U32.AND P1, PT, R0, 0x3, PT ;  /* 0x000000030000780c */ /* 0x000fe20003f24070 */
[----:B------:R-:W-:-:S12]  /*01f0*/  IMAD.MOV.U32 R0, RZ, RZ, R8 ;  /* 0x000000ffff007224 */ /* 0x000fd800078e0008 */
[----:B-1----:R-:W-:Y:S05]  /*0200*/  @P1 BRA `(.L_x_1) ;  /* 0xfffffffc00d41947 */ /* 0x002fea000383ffff */
.L_x_0:
[----:B------:R-:W-:Y:S05]  /*0210*/  @P0 EXIT ;  /* 0x000000000000094d */ /* 0x000fea0003800000 */
[----:B------:R-:W1:Y:S01]  /*0220*/  S2UR UR5, SR_CgaCtaId ;  /* 0x00000000000579c3 */ /* 0x000e620000008800 */
[----:B------:R-:W-:-:S07]  /*0230*/  UMOV UR4, 0x400 ;  /* 0x0000040000047882 */ /* 0x000fce0000000000 */
[----:B------:R-:W2:Y:S01]  /*0240*/  LDC.64 R2, c[0x0][0x388] ;  /* 0x0000e200ff027b82 */ /* 0x000ea20000000a00 */
[----:B-1----:R-:W-:Y:S01]  /*0250*/  ULEA UR4, UR5, UR4, 0x18 ;  /* 0x0000000405047291 */ /* 0x002fe2000f8ec0ff */
[----:B--2---:R-:W-:-:S08]  /*0260*/  IMAD.WIDE.U32 R2, R7, 0x4, R2 ;  /* 0x0000000407027825 */ /* 0x004fd000078e0002 */
[----:B0-----:R-:W0:Y:S04]  /*0270*/  LDS R5, [UR4] ;  /* 0x00000004ff057984 */ /* 0x001e280008000800 */
[----:B0-----:R-:W-:Y:S01]  /*0280*/  STG.E desc[UR6][R2.64], R5 ;  /* 0x0000000502007986 */ /* 0x001fe2000c101906 */
[----:B------:R-:W-:Y:S05]  /*0290*/  EXIT ;  /* 0x000000000000794d */ /* 0x000fea0003800000 */
.L_x_2:
[----:B------:R-:W-:-:S00]  /*02a0*/  BRA `(.L_x_2) ;  /* 0xfffffffc00fc7947 */ /* 0x000fc0000383ffff */
[----:B------:R-:W-:-:S00]  /*02b0*/  NOP ;  /* 0x0000000000007918 */ /* 0x000fc00000000000 */
        /* <DEDUP_REMOVED lines=12> */
.L_x_27:


//--------------------- .text._Z16integrate_reducePfif --------------------------
	.section	.text._Z16integrate_reducePfif,"ax",@progbits
	.align	128
        .global         _Z16integrate_reducePfif
        .type           _Z16integrate_reducePfif,@function
        .size           _Z16integrate_reducePfif,(.L_x_26 - _Z16integrate_reducePfif)
        .other          _Z16integrate_reducePfif,@"STO_CUDA_ENTRY STV_DEFAULT"
_Z16integrate_reducePfif:
.text._Z16integrate_reducePfif:
[----:B------:R-:W-:Y:S01]  /*0000*/  LDC R1, c[0x0][0x37c] ;  /* 0x0000df00ff017b82 */ /* 0x000fe20000000800 */
[----:B------:R-:W0:Y:S01]  /*0010*/  S2R R5, SR_TID.X ;  /* 0x0000000000057919 */ /* 0x000e220000002100 */
[----:B------:R-:W1:Y:S01]  /*0020*/  LDCU UR4, c[0x0][0x360] ;  /* 0x00006c00ff0477ac */ /* 0x000e620008000800 */
[----:B------:R-:W-:Y:S01]  /*0030*/  BSSY.RECONVERGENT B0, `(.L_x_3) ;  /* 0x000002f000007945 */ /* 0x000fe20003800200 */
[----:B------:R-:W-:Y:S01]  /*0040*/  IMAD.MOV.U32 R8, RZ, RZ, RZ ;  /* 0x000000ffff087224 */ /* 0x000fe200078e00ff */
[----:B------:R-:W0:Y:S01]  /*0050*/  S2R R2, SR_CTAID.X ;  /* 0x0000000000027919 */ /* 0x000e220000002500 */
[----:B------:R-:W2:Y:S01]  /*0060*/  LDCU UR5, c[0x0][0x388] ;  /* 0x00007100ff0577ac */ /* 0x000ea20008000800 */
[----:B-1----:R-:W-:Y:S02]  /*0070*/  IMAD.U32 R4, RZ, RZ, UR4 ;  /* 0x00000004ff047e24 */ /* 0x002fe4000f8e00ff */
[----:B0-----:R-:W-:-:S05]  /*0080*/  IMAD R3, R2, UR4, R5 ;  /* 0x0000000402037c24 */ /* 0x001fca000f8e0205 */
[----:B--2---:R-:W-:-:S13]  /*0090*/  ISETP.GE.AND P0, PT, R3, UR5, PT ;  /* 0x0000000503007c0c */ /* 0x004fda000bf06270 */
[----:B------:R-:W-:Y:S05]  /*00a0*/  @P0 BRA `(.L_x_4) ;  /* 0x00000000009c0947 */ /* 0x000fea0003800000 */
[----:B------:R-:W0:Y:S01]  /*00b0*/  LDCU UR4, c[0x0][0x38c] ;  /* 0x00007180ff0477ac */ /* 0x000e220008000800 */
[----:B------:R-:W-:Y:S01]  /*00c0*/  I2FP.F32.S32 R0, R3 ;  /* 0x0000000300007245 */ /* 0x000fe20000201400 */
[----:B------:R-:W-:Y:S01]  /*00d0*/  IMAD.MOV.U32 R6, RZ, RZ, 0x40800000 ;  /* 0x40800000ff067424 */ /* 0x000fe200078e00ff */
[----:B------:R-:W-:Y:S01]  /*00e0*/  BSSY.RECONVERGENT B1, `(.L_x_5) ;  /* 0x0000012000017945 */ /* 0x000fe20003800200 */
[----:B------:R-:W-:-:S05]  /*00f0*/  VIADD R3, R3, 0x1 ;  /* 0x0000000103037836 */ /* 0x000fca0000000000 */
[----:B------:R-:W-:Y:S01]  /*0100*/  I2FP.F32.S32 R3, R3 ;  /* 0x0000000300037245 */ /* 0x000fe20000201400 */
[----:B0-----:R-:W-:-:S04]  /*0110*/  FMUL R0, R0, UR4 ;  /* 0x0000000400007c20 */ /* 0x001fc80008400000 */
[----:B------:R-:W-:Y:S01]  /*0120*/  FMUL R8, R3, UR4 ;  /* 0x0000000403087c20 */ /* 0x000fe20008400000 */
[----:B------:R-:W-:-:S04]  /*0130*/  FFMA R9, R0, R0, 1 ;  /* 0x3f80000000097423 */ /* 0x000fc80000000000 */
[----:B------:R-:W0:Y:S08]  /*0140*/  MUFU.RCP R0, R9 ;  /* 0x0000000900007308 */ /* 0x000e300000001000 */
[----:B------:R-:W1:Y:S01]  /*0150*/  FCHK P0, R6, R9 ;  /* 0x0000000906007302 */ /* 0x000e620000000000 */
[----:B0-----:R-:W-:-:S04]  /*0160*/  FFMA R7, -R9, R0, 1 ;  /* 0x3f80000009077423 */ /* 0x001fc80000000100 */
[----:B------:R-:W-:-:S04]  /*0170*/  FFMA R0, R0, R7, R0 ;  /* 0x0000000700007223 */ /* 0x000fc80000000000 */
[----:B------:R-:W-:-:S04]  /*0180*/  FFMA R7, R0, 4, RZ ;  /* 0x4080000000077823 */ /* 0x000fc800000000ff */
[----:B------:R-:W-:-:S04]  /*0190*/  FFMA R10, -R9, R7, 4 ;  /* 0x40800000090a7423 */ /* 0x000fc80000000107 */
[----:B------:R-:W-:Y:S01]  /*01a0*/  FFMA R7, R0, R10, R7 ;  /* 0x0000000a00077223 */ /* 0x000fe20000000007 */
[----:B-1----:R-:W-:Y:S06]  /*01b0*/  @!P0 BRA `(.L_x_6) ;  /* 0x0000000000108947 */ /* 0x002fec0003800000 */
[----:B------:R-:W-:Y:S01]  /*01c0*/  IMAD.MOV.U32 R3, RZ, RZ, R9 ;  /* 0x000000ffff037224 */ /* 0x000fe200078e0009 */
[----:B------:R-:W-:-:S07]  /*01d0*/  MOV R10, 0x1f0 ;  /* 0x000001f0000a7802 */ /* 0x000fce0000000f00 */
[----:B------:R-:W-:Y:S05]  /*01e0*/  CALL.REL.NOINC `($__internal_0_$__cuda_sm3x_div_rn_noftz_f32_slowpath) ;  /* 0x0000000000c87944 */ /* 0x000fea0003c00000 */
[----:B------:R-:W-:-:S07]  /*01f0*/  IMAD.MOV.U32 R7, RZ, RZ, R0 ;  /* 0x000000ffff077224 */ /* 0x000fce00078e0000 */
.L_x_6:
[----:B------:R-:W-:Y:S05]  /*0200*/  BSYNC.RECONVERGENT B1 ;  /* 0x0000000000017941 */ /* 0x000fea0003800200 */
.L_x_5:
[----:B------:R-:W-:Y:S01]  /*0210*/  FFMA R3, R8, R8, 1 ;  /* 0x3f80000008037423 */ /* 0x000fe20000000008 */
[----:B------:R-:W-:Y:S01]  /*0220*/  BSSY.RECONVERGENT B1, `(.L_x_7) ;  /* 0x000000d000017945 */ /* 0x000fe20003800200 */
[----:B------:R-:W0:Y:S02]  /*0230*/  LDC R8, c[0x0][0x38c] ;  /* 0x0000e300ff087b82 */ /* 0x000e240000000800 */
[----:B------:R-:W1:Y:S08]  /*0240*/  MUFU.RCP R0, R3 ;  /* 0x0000000300007308 */ /* 0x000e700000001000 */
[----:B------:R-:W2:Y:S01]  /*0250*/  FCHK P0, R6, R3 ;  /* 0x0000000306007302 */ /* 0x000ea20000000000 */
[----:B-1----:R-:W-:-:S04]  /*0260*/  FFMA R9, -R3, R0, 1 ;  /* 0x3f80000003097423 */ /* 0x002fc80000000100 */
[----:B------:R-:W-:Y:S01]  /*0270*/  FFMA R0, R0, R9, R0 ;  /* 0x0000000900007223 */ /* 0x000fe20000000000 */
[----:B0-----:R-:W-:-:S03]  /*0280*/  FMUL R8, R8, 0.5 ;  /* 0x3f00000008087820 */ /* 0x001fc60000400000 */
[----:B------:R-:W-:-:S04]  /*0290*/  FFMA R9, R0, 4, RZ ;  /* 0x4080000000097823 */ /* 0x000fc800000000ff */
[----:B------:R-:W-:-:S04]  /*02a0*/  FFMA R10, -R3, R9, 4 ;  /* 0x40800000030a7423 */ /* 0x000fc80000000109 */
[----:B------:R-:W-:Y:S01]  /*02b0*/  FFMA R0, R0, R10, R9 ;  /* 0x0000000a00007223 */ /* 0x000fe20000000009 */
[----:B--2---:R-:W-:Y:S06]  /*02c0*/  @!P0 BRA `(.L_x_8) ;  /* 0x0000000000088947 */ /* 0x004fec0003800000 */
[----:B------:R-:W-:-:S07]  /*02d0*/  MOV R10, 0x2f0 ;  /* 0x000002f0000a7802 */ /* 0x000fce0000000f00 */
[----:B------:R-:W-:Y:S05]  /*02e0*/  CALL.REL.NOINC `($__internal_0_$__cuda_sm3x_div_rn_noftz_f32_slowpath) ;  /* 0x0000000000887944 */ /* 0x000fea0003c00000 */
.L_x_8:
[----:B------:R-:W-:Y:S05]  /*02f0*/  BSYNC.RECONVERGENT B1 ;  /* 0x0000000000017941 */ /* 0x000fea0003800200 */
.L_x_7:
[----:B------:R-:W-:-:S04]  /*0300*/  FADD R7, R0, R7 ;  /* 0x0000000700077221 */ /* 0x000fc80000000000 */
[----:B------:R-:W-:-:S07]  /*0310*/  FMUL R8, R7, R8 ;  /* 0x0000000807087220 */ /* 0x000fce0000400000 */
.L_x_4:
[----:B------:R-:W-:Y:S05]  /*0320*/  BSYNC.RECONVERGENT B0 ;  /* 0x0000000000007941 */ /* 0x000fea0003800200 */
.L_x_3:
[----:B------:R-:W0:Y:S01]  /*0330*/  S2UR UR5, SR_CgaCtaId ;  /* 0x00000000000579c3 */ /* 0x000e220000008800 */
[----:B------:R-:W-:Y:S01]  /*0340*/  UMOV UR4, 0x400 ;  /* 0x0000040000047882 */ /* 0x000fe20000000000 */
[----:B------:R-:W-:Y:S02]  /*0350*/  ISETP.GE.U32.AND P1, PT, R4, 0x2, PT ;  /* 0x000000020400780c */ /* 0x000fe40003f26070 */
[----:B------:R-:W-:Y:S01]  /*0360*/  ISETP.NE.AND P0, PT, R5, RZ, PT ;  /* 0x000000ff0500720c */ /* 0x000fe20003f05270 */
[----:B0-----:R-:W-:-:S06]  /*0370*/  ULEA UR4, UR5, UR4, 0x18 ;  /* 0x0000000405047291 */ /* 0x001fcc000f8ec0ff */
[----:B------:R-:W-:-:S05]  /*0380*/  LEA R3, R5, UR4, 0x2 ;  /* 0x0000000405037c11 */ /* 0x000fca000f8e10ff */
[----:B------:R0:W-:Y:S01]  /*0390*/  STS [R3], R8 ;  /* 0x0000000803007388 */ /* 0x0001e20000000800 */
[----:B------:R-:W-:Y:S06]  /*03a0*/  BAR.SYNC.DEFER_BLOCKING 0x0 ;  /* 0x0000000000007b1d */ /* 0x000fec0000010000 */
[----:B------:R-:W-:Y:S05]  /*03b0*/  @!P1 BRA `(.L_x_9) ;  /* 0x00000000002c9947 */ /* 0x000fea0003800000 */
.L_x_10:
[----:B0-----:R-:W-:-:S04]  /*03c0*/  SHF.R.U32.HI R8, RZ, 0x1, R4 ;  /* 0x00000001ff087819 */ /* 0x001fc80000011604 */
[----:B------:R-:W-:-:S13]  /*03d0*/  ISETP.GE.U32.AND P1, PT, R5, R8, PT ;  /* 0x000000080500720c */ /* 0x000fda0003f26070 */
[----:B------:R-:W-:Y:S01]  /*03e0*/  @!P1 IMAD R0, R8, 0x4, R3 ;  /* 0x0000000408009824 */ /* 0x000fe200078e0203 */
        /* <DEDUP_REMOVED lines=8> */
.L_x_9:
[----:B------:R-:W-:Y:S05]  /*0470*/  @P0 EXIT ;  /* 0x000000000000094d */ /* 0x000fea0003800000 */
[----:B------:R-:W1:Y:S01]  /*0480*/  S2UR UR5, SR_CgaCtaId ;  /* 0x00000000000579c3 */ /* 0x000e620000008800 */
[----:B------:R-:W-:-:S07]  /*0490*/  UMOV UR4, 0x400 ;  /* 0x0000040000047882 */ /* 0x000fce0000000000 */
[----:B------:R-:W0:Y:S01]  /*04a0*/  LDC.64 R4, c[0x0][0x380] ;  /* 0x0000e000ff047b82 */ /* 0x000e220000000a00 */
[----:B-1----:R-:W-:Y:S01]  /*04b0*/  ULEA UR4, UR5, UR4, 0x18 ;  /* 0x0000000405047291 */ /* 0x002fe2000f8ec0ff */
[----:B0-----:R-:W-:-:S08]  /*04c0*/  IMAD.WIDE.U32 R2, R2, 0x4, R4 ;  /* 0x0000000402027825 */ /* 0x001fd000078e0004 */
[----:B------:R-:W0:Y:S02]  /*04d0*/  LDS R7, [UR4] ;  /* 0x00000004ff077984 */ /* 0x000e240008000800 */
[----:B------:R-:W0:Y:S02]  /*04e0*/  LDCU.64 UR4, c[0x0][0x358] ;  /* 0x00006b00ff0477ac */ /* 0x000e240008000a00 */
[----:B0-----:R-:W-:Y:S01]  /*04f0*/  STG.E desc[UR4][R2.64], R7 ;  /* 0x0000000702007986 */ /* 0x001fe2000c101904 */
[----:B------:R-:W-:Y:S05]  /*0500*/  EXIT ;  /* 0x000000000000794d */ /* 0x000fea0003800000 */
        .weak           $__internal_0_$__cuda_sm3x_div_rn_noftz_f32_slowpath
        .type           $__internal_0_$__cuda_sm3x_div_rn_noftz_f32_slowpath,@function
        .size           $__internal_0_$__cuda_sm3x_div_rn_noftz_f32_slowpath,(.L_x_26 - $__internal_0_$__cuda_sm3x_div_rn_noftz_f32_slowpath)
$__internal_0_$__cuda_sm3x_div_rn_noftz_f32_slowpath:
[----:B------:R-:W-:Y:S01]  /*0510*/  SHF.R.U32.HI R11, RZ, 0x17, R3 ;  /* 0x00000017ff0b7819 */ /* 0x000fe20000011603 */
[----:B------:R-:W-:Y:S01]  /*0520*/  BSSY.RECONVERGENT B2, `(.L_x_11) ;  /* 0x0000064000027945 */ /* 0x000fe20003800200 */
[----:B------:R-:W-:Y:S01]  /*0530*/  SHF.R.U32.HI R0, RZ, 0x17, R6 ;  /* 0x00000017ff007819 */ /* 0x000fe20000011606 */
[----:B------:R-:W-:Y:S01]  /*0540*/  IMAD.MOV.U32 R13, RZ, RZ, 0x40800000 ;  /* 0x40800000ff0d7424 */ /* 0x000fe200078e00ff */
[----:B------:R-:W-:Y:S02]  /*0550*/  LOP3.LUT R11, R11, 0xff, RZ, 0xc0, !PT ;  /* 0x000000ff0b0b7812 */ /* 0x000fe400078ec0ff */
[----:B------:R-:W-:-:S03]  /*0560*/  LOP3.LUT R12, R0, 0xff, RZ, 0xc0, !PT ;  /* 0x000000ff000c7812 */ /* 0x000fc600078ec0ff */
[----:B------:R-:W-:Y:S02]  /*0570*/  VIADD R15, R11, 0xffffffff ;  /* 0xffffffff0b0f7836 */ /* 0x000fe40000000000 */
[----:B------:R-:W-:-:S03]  /*0580*/  VIADD R14, R12, 0xffffffff ;  /* 0xffffffff0c0e7836 */ /* 0x000fc60000000000 */
[----:B------:R-:W-:-:S04]  /*0590*/  ISETP.GT.U32.AND P0, PT, R15, 0xfd, PT ;  /* 0x000000fd0f00780c */ /* 0x000fc80003f04070 */
[----:B------:R-:W-:-:S13]  /*05a0*/  ISETP.GT.U32.OR P0, PT, R14, 0xfd, P0 ;  /* 0x000000fd0e00780c */ /* 0x000fda0000704470 */
[----:B------:R-:W-:Y:S01]  /*05b0*/  @!P0 IMAD.MOV.U32 R9, RZ, RZ, RZ ;  /* 0x000000ffff098224 */ /* 0x000fe200078e00ff */
[----:B------:R-:W-:Y:S06]  /*05c0*/  @!P0 BRA `(.L_x_12) ;  /* 0x0000000000608947 */ /* 0x000fec0003800000 */
[----:B------:R-:W-:Y:S01]  /*05d0*/  IMAD.MOV.U32 R0, RZ, RZ, 0x40800000 ;  /* 0x40800000ff007424 */ /* 0x000fe200078e00ff */
[----:B------:R-:W-:-:S04]  /*05e0*/  FSETP.GTU.FTZ.AND P1, PT, |R3|, +INF , PT ;  /* 0x7f8000000300780b */ /* 0x000fc80003f3c200 */
[----:B------:R-:W-:-:S04]  /*05f0*/  FSETP.GTU.FTZ.AND P0, PT, |R0|, +INF , PT ;  /* 0x7f8000000000780b */ /* 0x000fc80003f1c200 */
[----:B------:R-:W-:-:S13]  /*0600*/  PLOP3.LUT P0, PT, P0, P1, PT, 0xf8, 0x8f ;  /* 0x00000000008f781c */ /* 0x000fda0000703f70 */
[----:B------:R-:W-:Y:S05]  /*0610*/  @P0 BRA `(.L_x_13) ;  /* 0x00000004004c0947 */ /* 0x000fea0003800000 */
[----:B------:R-:W-:-:S13]  /*0620*/  LOP3.LUT P0, RZ, R3, 0x7fffffff, R13, 0xc8, !PT ;  /* 0x7fffffff03ff7812 */ /* 0x000fda000780c80d */
[----:B------:R-:W-:Y:S05]  /*0630*/  @!P0 BRA `(.L_x_14) ;  /* 0x00000004003c8947 */ /* 0x000fea0003800000 */
[C---:B------:R-:W-:Y:S02]  /*0640*/  FSETP.NEU.FTZ.AND P2, PT, |R0|.reuse, +INF , PT ;  /* 0x7f8000000000780b */ /* 0x040fe40003f5d200 */
[----:B------:R-:W-:Y:S02]  /*0650*/  FSETP.NEU.FTZ.AND P1, PT, |R3|, +INF , PT ;  /* 0x7f8000000300780b */ /* 0x000fe40003f3d200 */
[----:B------:R-:W-:-:S11]  /*0660*/  FSETP.NEU.FTZ.AND P0, PT, |R0|, +INF , PT ;  /* 0x7f8000000000780b */ /* 0x000fd60003f1d200 */
[----:B------:R-:W-:Y:S05]  /*0670*/  @!P1 BRA !P2, `(.L_x_14) ;  /* 0x00000004002c9947 */ /* 0x000fea0005000000 */
[----:B------:R-:W-:-:S04]  /*0680*/  LOP3.LUT P2, RZ, R13, 0x7fffffff, RZ, 0xc0, !PT ;  /* 0x7fffffff0dff7812 */ /* 0x000fc8000784c0ff */
[----:B------:R-:W-:-:S13]  /*0690*/  PLOP3.LUT P1, PT, P1, P2, PT, 0x2f, 0xf2 ;  /* 0x0000000000f2781c */ /* 0x000fda0000f24577 */
[----:B------:R-:W-:Y:S05]  /*06a0*/  @P1 BRA `(.L_x_15) ;  /* 0x0000000400181947 */ /* 0x000fea0003800000 */
[----:B------:R-:W-:-:S04]  /*06b0*/  LOP3.LUT P1, RZ, R3, 0x7fffffff, RZ, 0xc0, !PT ;  /* 0x7fffffff03ff7812 */ /* 0x000fc8000782c0ff */
[----:B------:R-:W-:-:S13]  /*06c0*/  PLOP3.LUT P0, PT, P0, P1, PT, 0x2f, 0xf2 ;  /* 0x0000000000f2781c */ /* 0x000fda0000702577 */
[----:B------:R-:W-:Y:S05]  /*06d0*/  @P0 BRA `(.L_x_16) ;  /* 0x0000000400000947 */ /* 0x000fea0003800000 */
[----:B------:R-:W-:Y:S02]  /*06e0*/  ISETP.GE.AND P0, PT, R14, RZ, PT ;  /* 0x000000ff0e00720c */ /* 0x000fe40003f06270 */
[----:B------:R-:W-:-:S11]  /*06f0*/  ISETP.GE.AND P1, PT, R15, RZ, PT ;  /* 0x000000ff0f00720c */ /* 0x000fd60003f26270 */
[----:B------:R-:W-:Y:S01]  /*0700*/  @P0 MOV R9, RZ ;  /* 0x000000ff00090202 */ /* 0x000fe20000000f00 */
[----:B------:R-:W-:Y:S02]  /*0710*/  @!P0 IMAD.MOV.U32 R9, RZ, RZ, -0x40 ;  /* 0xffffffc0ff098424 */ /* 0x000fe400078e00ff */
[----:B------:R-:W-:Y:S01]  /*0720*/  @!P0 FFMA R13, R0, 1.84467440737095516160e+19, RZ ;  /* 0x5f800000000d8823 */ /* 0x000fe200000000ff */
[----:B------:R-:W-:Y:S01]  /*0730*/  @!P1 FFMA R3, R3, 1.84467440737095516160e+19, RZ ;  /* 0x5f80000003039823 */ /* 0x000fe200000000ff */
[----:B------:R-:W-:-:S07]  /*0740*/  @!P1 VIADD R9, R9, 0x40 ;  /* 0x0000004009099836 */ /* 0x000fce0000000000 */
.L_x_12:
[----:B------:R-:W-:Y:S01]  /*0750*/  LEA R0, R11, 0xc0800000, 0x17 ;  /* 0xc08000000b007811 */ /* 0x000fe200078eb8ff */
[----:B------:R-:W-:Y:S01]  /*0760*/  VIADD R12, R12, 0xffffff81 ;  /* 0xffffff810c0c7836 */ /* 0x000fe20000000000 */
[----:B------:R-:W-:Y:S03]  /*0770*/  BSSY.RECONVERGENT B3, `(.L_x_17) ;  /* 0x0000035000037945 */ /* 0x000fe60003800200 */
[----:B------:R-:W-:Y:S02]  /*0780*/  IMAD.IADD R3, R3, 0x1, -R0 ;  /* 0x0000000103037824 */ /* 0x000fe400078e0a00 */
[C---:B------:R-:W-:Y:S01]  /*0790*/  IMAD R0, R12.reuse, -0x800000, R13 ;  /* 0xff8000000c007824 */ /* 0x040fe200078e020d */
[----:B------:R-:W-:Y:S01]  /*07a0*/  IADD3 R12, PT, PT, R12, 0x7f, -R11 ;  /* 0x0000007f0c0c7810 */ /* 0x000fe20007ffe80b */
[----:B------:R-:W0:Y:S01]  /*07b0*/  MUFU.RCP R14, R3 ;  /* 0x00000003000e7308 */ /* 0x000e220000001000 */
[----:B------:R-:W-:-:S03]  /*07c0*/  FADD.FTZ R15, -R3, -RZ ;  /* 0x800000ff030f7221 */ /* 0x000fc60000010100 */
[----:B------:R-:W-:Y:S02]  /*07d0*/  IMAD.IADD R12, R12, 0x1, R9 ;  /* 0x000000010c0c7824 */ /* 0x000fe400078e0209 */
[----:B0-----:R-:W-:-:S04]  /*07e0*/  FFMA R17, R14, R15, 1 ;  /* 0x3f8000000e117423 */ /* 0x001fc8000000000f */
[----:B------:R-:W-:-:S04]  /*07f0*/  FFMA R16, R14, R17, R14 ;  /* 0x000000110e107223 */ /* 0x000fc8000000000e */
[----:B------:R-:W-:-:S04]  /*0800*/  FFMA R13, R0, R16, RZ ;  /* 0x00000010000d7223 */ /* 0x000fc800000000ff */
[----:B------:R-:W-:-:S04]  /*0810*/  FFMA R14, R15, R13, R0 ;  /* 0x0000000d0f0e7223 */ /* 0x000fc80000000000 */
[----:B------:R-:W-:-:S04]  /*0820*/  FFMA R13, R16, R14, R13 ;  /* 0x0000000e100d7223 */ /* 0x000fc8000000000d */
[----:B------:R-:W-:-:S04]  /*0830*/  FFMA R14, R15, R13, R0 ;  /* 0x0000000d0f0e7223 */ /* 0x000fc80000000000 */
[----:B------:R-:W-:-:S05]  /*0840*/  FFMA R0, R16, R14, R13 ;  /* 0x0000000e10007223 */ /* 0x000fca000000000d */
[----:B------:R-:W-:-:S04]  /*0850*/  SHF.R.U32.HI R3, RZ, 0x17, R0 ;  /* 0x00000017ff037819 */ /* 0x000fc80000011600 */
[----:B------:R-:W-:-:S05]  /*0860*/  LOP3.LUT R3, R3, 0xff, RZ, 0xc0, !PT ;  /* 0x000000ff03037812 */ /* 0x000fca00078ec0ff */
[----:B------:R-:W-:-:S05]  /*0870*/  IMAD.IADD R11, R3, 0x1, R12 ;  /* 0x00000001030b7824 */ /* 0x000fca00078e020c */
[----:B------:R-:W-:-:S04]  /*0880*/  IADD3 R3, PT, PT, R11, -0x1, RZ ;  /* 0xffffffff0b037810 */ /* 0x000fc80007ffe0ff */
[----:B------:R-:W-:-:S13]  /*0890*/  ISETP.GE.U32.AND P0, PT, R3, 0xfe, PT ;  /* 0x000000fe0300780c */ /* 0x000fda0003f06070 */
[----:B------:R-:W-:Y:S05]  /*08a0*/  @!P0 BRA `(.L_x_18) ;  /* 0x0000000000808947 */ /* 0x000fea0003800000 */
[----:B------:R-:W-:-:S13]  /*08b0*/  ISETP.GT.AND P0, PT, R11, 0xfe, PT ;  /* 0x000000fe0b00780c */ /* 0x000fda0003f04270 */
[----:B------:R-:W-:Y:S05]  /*08c0*/  @P0 BRA `(.L_x_19) ;  /* 0x00000000006c0947 */ /* 0x000fea0003800000 */
[----:B------:R-:W-:-:S13]  /*08d0*/  ISETP.GE.AND P0, PT, R11, 0x1, PT ;  /* 0x000000010b00780c */ /* 0x000fda0003f06270 */
[----:B------:R-:W-:Y:S05]  /*08e0*/  @P0 BRA `(.L_x_20) ;  /* 0x0000000000740947 */ /* 0x000fea0003800000 */
[----:B------:R-:W-:Y:S02]  /*08f0*/  ISETP.GE.AND P0, PT, R11, -0x18, PT ;  /* 0xffffffe80b00780c */ /* 0x000fe40003f06270 */
[----:B------:R-:W-:-:S11]  /*0900*/  LOP3.LUT R0, R0, 0x80000000, RZ, 0xc0, !PT ;  /* 0x8000000000007812 */ /* 0x000fd600078ec0ff */
[----:B------:R-:W-:Y:S05]  /*0910*/  @!P0 BRA `(.L_x_20) ;  /* 0x0000000000688947 */ /* 0x000fea0003800000 */
[CCC-:B------:R-:W-:Y:S01]  /*0920*/  FFMA.RZ R3, R16.reuse, R14.reuse, R13.reuse ;  /* 0x0000000e10037223 */ /* 0x1c0fe2000000c00d */
[CCC-:B------:R-:W-:Y:S01]  /*0930*/  FFMA.RM R12, R16.reuse, R14.reuse, R13.reuse ;  /* 0x0000000e100c7223 */ /* 0x1c0fe2000000400d */
[C---:B------:R-:W-:Y:S02]  /*0940*/  ISETP.NE.AND P2, PT, R11.reuse, RZ, PT ;  /* 0x000000ff0b00720c */ /* 0x040fe40003f45270 */
[----:B------:R-:W-:Y:S02]  /*0950*/  ISETP.NE.AND P1, PT, R11, RZ, PT ;  /* 0x000000ff0b00720c */ /* 0x000fe40003f25270 */
[----:B------:R-:W-:Y:S01]  /*0960*/  LOP3.LUT R9, R3, 0x7fffff, RZ, 0xc0, !PT ;  /* 0x007fffff03097812 */ /* 0x000fe200078ec0ff */
[----:B------:R-:W-:Y:S01]  /*0970*/  FFMA.RP R3, R16, R14, R13 ;  /* 0x0000000e10037223 */ /* 0x000fe2000000800d */
[----:B------:R-:W-:Y:S02]  /*0980*/  VIADD R14, R11, 0x20 ;  /* 0x000000200b0e7836 */ /* 0x000fe40000000000 */
[----:B------:R-:W-:Y:S01]  /*0990*/  LOP3.LUT R9, R9, 0x800000, RZ, 0xfc, !PT ;  /* 0x0080000009097812 */ /* 0x000fe200078efcff */
[----:B------:R-:W-:Y:S01]  /*09a0*/  IMAD.MOV R11, RZ, RZ, -R11 ;  /* 0x000000ffff0b7224 */ /* 0x000fe200078e0a0b */
[----:B------:R-:W-:-:S02]  /*09b0*/  FSETP.NEU.FTZ.AND P0, PT, R3, R12, PT ;  /* 0x0000000c0300720b */ /* 0x000fc40003f1d000 */
[----:B------:R-:W-:Y:S02]  /*09c0*/  SHF.L.U32 R14, R9, R14, RZ ;  /* 0x0000000e090e7219 */ /* 0x000fe400000006ff */
[----:B------:R-:W-:Y:S02]  /*09d0*/  SEL R12, R11, RZ, P2 ;  /* 0x000000ff0b0c7207 */ /* 0x000fe40001000000 */
[----:B------:R-:W-:Y:S02]  /*09e0*/  ISETP.NE.AND P1, PT, R14, RZ, P1 ;  /* 0x000000ff0e00720c */ /* 0x000fe40000f25270 */
[----:B------:R-:W-:Y:S02]  /*09f0*/  SHF.R.U32.HI R12, RZ, R12, R9 ;  /* 0x0000000cff0c7219 */ /* 0x000fe40000011609 */
[----:B------:R-:W-:Y:S02]  /*0a00*/  PLOP3.LUT P0, PT, P0, P1, PT, 0xf8, 0x8f ;  /* 0x00000000008f781c */ /* 0x000fe40000703f70 */
[----:B------:R-:W-:-:S02]  /*0a10*/  SHF.R.U32.HI R14, RZ, 0x1, R12 ;  /* 0x00000001ff0e7819 */ /* 0x000fc4000001160c */
[----:B------:R-:W-:-:S04]  /*0a20*/  SEL R3, RZ, 0x1, !P0 ;  /* 0x00000001ff037807 */ /* 0x000fc80004000000 */
[----:B------:R-:W-:-:S04]  /*0a30*/  LOP3.LUT R3, R3, 0x1, R14, 0xf8, !PT ;  /* 0x0000000103037812 */ /* 0x000fc800078ef80e */
[----:B------:R-:W-:-:S05]  /*0a40*/  LOP3.LUT R3, R3, R12, RZ, 0xc0, !PT ;  /* 0x0000000c03037212 */ /* 0x000fca00078ec0ff */
[----:B------:R-:W-:-:S05]  /*0a50*/  IMAD.IADD R3, R14, 0x1, R3 ;  /* 0x000000010e037824 */ /* 0x000fca00078e0203 */
[----:B------:R-:W-:Y:S01]  /*0a60*/  LOP3.LUT R0, R3, R0, RZ, 0xfc, !PT ;  /* 0x0000000003007212 */ /* 0x000fe200078efcff */
[----:B------:R-:W-:Y:S06]  /*0a70*/  BRA `(.L_x_20) ;  /* 0x0000000000107947 */ /* 0x000fec0003800000 */
.L_x_19:
[----:B------:R-:W-:-:S04]  /*0a80*/  LOP3.LUT R0, R0, 0x80000000, RZ, 0xc0, !PT ;  /* 0x8000000000007812 */ /* 0x000fc800078ec0ff */
[----:B------:R-:W-:Y:S01]  /*0a90*/  LOP3.LUT R0, R0, 0x7f800000, RZ, 0xfc, !PT ;  /* 0x7f80000000007812 */ /* 0x000fe200078efcff */
[----:B------:R-:W-:Y:S06]  /*0aa0*/  BRA `(.L_x_20) ;  /* 0x0000000000047947 */ /* 0x000fec0003800000 */
.L_x_18:
[----:B------:R-:W-:-:S07]  /*0ab0*/  IMAD R0, R12, 0x800000, R0 ;  /* 0x008000000c007824 */ /* 0x000fce00078e0200 */
.L_x_20:
[----:B------:R-:W-:Y:S05]  /*0ac0*/  BSYNC.RECONVERGENT B3 ;  /* 0x0000000000037941 */ /* 0x000fea0003800200 */
.L_x_17:
[----:B------:R-:W-:Y:S05]  /*0ad0*/  BRA `(.L_x_21) ;  /* 0x0000000000207947 */ /* 0x000fea0003800000 */
.L_x_16:
[----:B------:R-:W-:-:S04]  /*0ae0*/  LOP3.LUT R0, R3, 0x80000000, R13, 0x48, !PT ;  /* 0x8000000003007812 */ /* 0x000fc800078e480d */
[----:B------:R-:W-:Y:S01]  /*0af0*/  LOP3.LUT R0, R0, 0x7f800000, RZ, 0xfc, !PT ;  /* 0x7f80000000007812 */ /* 0x000fe200078efcff */
[----:B------:R-:W-:Y:S06]  /*0b00*/  BRA `(.L_x_21) ;  /* 0x0000000000147947 */ /* 0x000fec0003800000 */
.L_x_15:
[----:B------:R-:W-:Y:S01]  /*0b10*/  LOP3.LUT R0, R3, 0x80000000, R13, 0x48, !PT ;  /* 0x8000000003007812 */ /* 0x000fe200078e480d */
[----:B------:R-:W-:Y:S06]  /*0b20*/  BRA `(.L_x_21) ;  /* 0x00000000000c7947 */ /* 0x000fec0003800000 */
.L_x_14:
[----:B------:R-:W0:Y:S01]  /*0b30*/  MUFU.RSQ R0, -QNAN ;  /* 0xffc0000000007908 */ /* 0x000e220000001400 */
[----:B------:R-:W-:Y:S05]  /*0b40*/  BRA `(.L_x_21) ;  /* 0x0000000000047947 */ /* 0x000fea0003800000 */
.L_x_13:
[----:B------:R-:W-:-:S07]  /*0b50*/  FADD.FTZ R0, R0, R3 ;  /* 0x0000000300007221 */ /* 0x000fce0000010000 */
.L_x_21:
[----:B------:R-:W-:Y:S05]  /*0b60*/  BSYNC.RECONVERGENT B2 ;  /* 0x0000000000027941 */ /* 0x000fea0003800200 */
.L_x_11:
[----:B------:R-:W-:-:S04]  /*0b70*/  IMAD.MOV.U32 R11, RZ, RZ, 0x0 ;  /* 0x00000000ff0b7424 */ /* 0x000fc800078e00ff */
[----:B0-----:R-:W-:Y:S05]  /*0b80*/  RET.REL.NODEC R10 `(_Z16integrate_reducePfif) ;  /* 0xfffffff40a1c7950 */ /* 0x001fea0003c3ffff */
.L_x_22:
        /* <DEDUP_REMOVED lines=15> */
.L_x_26:


//--------------------- .text._Z9reductionPiS_i   --------------------------
	.section	.text._Z9reductionPiS_i,"ax",@progbits
	.align	128
        .global         _Z9reductionPiS_i
        .type           _Z9reductionPiS_i,@function
        .size           _Z9reductionPiS_i,(.L_x_29 - _Z9reductionPiS_i)
        .other          _Z9reductionPiS_i,@"STO_CUDA_ENTRY STV_DEFAULT"
_Z9reductionPiS_i:
.text._Z9reductionPiS_i:
        /* <DEDUP_REMOVED lines=22> */
.L_x_24:
[----:B------:R-:W-:-:S04]  /*0160*/  SHF.R.U32.HI R8, RZ, 0x1, R0 ;  /* 0x00000001ff087819 */ /* 0x000fc80000011600 */
[----:B------:R-:W-:-:S13]  /*0170*/  ISETP.GE.U32.AND P1, PT, R6, R8, PT ;  /* 0x000000080600720c */ /* 0x000fda0003f26070 */
[----:B------:R-:W-:Y:S01]  /*0180*/  @!P1 LEA R2, R8, R5, 0x2 ;  /* 0x0000000508029211 */ /* 0x000fe200078e10ff */
[----:B------:R-:W-:Y:S05]  /*0190*/  @!P1 LDS R3, [R5] ;  /* 0x0000000005039984 */ /* 0x000fea0000000800 */
[----:B------:R-:W0:Y:S02]  /*01a0*/  @!P1 LDS R2, [R2] ;  /* 0x0000000002029984 */ /* 0x000e240000000800 */
[----:B0-----:R-:W-:-:S05]  /*01b0*/  @!P1 IMAD.IADD R4, R2, 0x1, R3 ;  /* 0x0000000102049824 */ /* 0x001fca00078e0203 */
[----:B------:R1:W-:Y:S01]  /*01c0*/  @!P1 STS [R5], R4 ;  /* 0x0000000405009388 */ /* 0x0003e20000000800 */
[----:B------:R-:W-:Y:S01]  /*01d0*/  BAR.SYNC.DEFER_BLOCKING 0x0 ;  /* 0x0000000000007b1d */ /* 0x000fe20000010000 */
[----:B------:R-:W-:Y:S02]  /*01e0*/  ISETP.GT.U32.AND P1, PT, R0, 0x3, PT ;  /* 0x000000030000780c */ /* 0x000fe40003f24070 */
[----:B------:R-:W-:-:S11]  /*01f0*/  MOV R0, R8 ;  /* 0x0000000800007202 */ /* 0x000fd60000000f00 */
[----:B-1----:R-:W-:Y:S05]  /*0200*/  @P1 BRA `(.L_x_24) ;  /* 0xfffffffc00d41947 */ /* 0x002fea000383ffff */
.L_x_23:
        /* <DEDUP_REMOVED lines=9> */
.L_x_25:
        /* <DEDUP_REMOVED lines=14> */
.L_x_29:


//--------------------- .nv.shared._Z12reduce_arrayPfS_i --------------------------
	.section	.nv.shared._Z12reduce_arrayPfS_i,"aw",@nobits
	.sectionflags	@""
	.align	16
	.zero		1024


//--------------------- .nv.shared.reserved.0     --------------------------
	.section	.nv.shared.reserved.0,"aw",@nobits
	.weak		__nv_reservedSMEM_offset_0_alias
	.size		__nv_reservedSMEM_offset_0_alias, 0, 64
	.other		__nv_reservedSMEM_offset_0_alias,@"STO_CUDA_RESERVED_SHARED STV_DEFAULT"
__nv_reservedSMEM_offset_0_alias:
	.zero		0
	.zero		64


//--------------------- .nv.shared._Z16integrate_reducePfif --------------------------
	.section	.nv.shared._Z16integrate_reducePfif,"aw",@nobits
	.sectionflags	@""
	.align	16
	.zero		1024


//--------------------- .nv.shared._Z9reductionPiS_i --------------------------
	.section	.nv.shared._Z9reductionPiS_i,"aw",@nobits
	.sectionflags	@""
	.align	16
	.zero		1024


//--------------------- .nv.constant0._Z12reduce_arrayPfS_i --------------------------
	.section	.nv.constant0._Z12reduce_arrayPfS_i,"a",@progbits
	.sectionflags	@""
	.align	4
.nv.constant0._Z12reduce_arrayPfS_i:
	.zero		916


//--------------------- .nv.constant0._Z16integrate_reducePfif --------------------------
	.section	.nv.constant0._Z16integrate_reducePfif,"a",@progbits
	.sectionflags	@""
	.align	4
.nv.constant0._Z16integrate_reducePfif:
	.zero		912


//--------------------- .nv.constant0._Z9reductionPiS_i --------------------------
	.section	.nv.constant0._Z9reductionPiS_i,"a",@progbits
	.sectionflags	@""
	.align	4
.nv.constant0._Z9reductionPiS_i:
	.zero		916


//--------------------- SYMBOLS --------------------------

	.type		.nv.reservedSmem.offset0,@object
	.size		.nv.reservedSmem.offset0,0x4
	.type		.nv.reservedSmem.cap,@object
	.size		.nv.reservedSmem.cap,0x4
